//
// Generated by NVIDIA NVVM Compiler
//
// Compiler Build ID: CL-36424714
// Cuda compilation tools, release 13.0, V13.0.88
// Based on NVVM 20.0.0
//

.version 9.0
.target sm_100
.address_size 64

	// .globl	_Z19calculate_gradientsPdS_S_ii

.visible .entry _Z19calculate_gradientsPdS_S_ii(
	.param .u64 .ptr .align 1 _Z19calculate_gradientsPdS_S_ii_param_0,
	.param .u64 .ptr .align 1 _Z19calculate_gradientsPdS_S_ii_param_1,
	.param .u64 .ptr .align 1 _Z19calculate_gradientsPdS_S_ii_param_2,
	.param .u32 _Z19calculate_gradientsPdS_S_ii_param_3,
	.param .u32 _Z19calculate_gradientsPdS_S_ii_param_4
)
{
	.reg .pred 	%p<17>;
	.reg .b32 	%r<28>;
	.reg .b64 	%rd<28>;
	.reg .b64 	%fd<68>;

	ld.param.u64 	%rd1, [_Z19calculate_gradientsPdS_S_ii_param_0];
	ld.param.u64 	%rd2, [_Z19calculate_gradientsPdS_S_ii_param_1];
	ld.param.u64 	%rd3, [_Z19calculate_gradientsPdS_S_ii_param_2];
	ld.param.u32 	%r5, [_Z19calculate_gradientsPdS_S_ii_param_3];
	ld.param.u32 	%r6, [_Z19calculate_gradientsPdS_S_ii_param_4];
	mov.u32 	%r8, %ctaid.x;
	mov.u32 	%r9, %ntid.x;
	mov.u32 	%r10, %tid.x;
	mad.lo.s32 	%r11, %r8, %r9, %r10;
	mov.u32 	%r12, %ctaid.y;
	mov.u32 	%r13, %ntid.y;
	mov.u32 	%r14, %tid.y;
	mad.lo.s32 	%r15, %r12, %r13, %r14;
	setp.eq.s32 	%p1, %r15, 0;
	add.s32 	%r16, %r6, -1;
	setp.ge.s32 	%p2, %r15, %r16;
	or.pred  	%p3, %p1, %p2;
	setp.lt.s32 	%p4, %r11, 1;
	or.pred  	%p5, %p4, %p3;
	add.s32 	%r17, %r5, -1;
	setp.ge.s32 	%p6, %r11, %r17;
	or.pred  	%p7, %p5, %p6;
	@%p7 bra 	$L__BB0_8;
	cvta.to.global.u64 	%rd4, %rd1;
	cvta.to.global.u64 	%rd5, %rd2;
	add.s32 	%r18, %r15, -1;
	mul.lo.s32 	%r19, %r5, %r18;
	cvt.s64.s32 	%rd6, %r19;
	cvt.u64.u32 	%rd7, %r11;
	add.s64 	%rd8, %rd6, %rd7;
	shl.b64 	%rd9, %rd8, 3;
	add.s64 	%rd10, %rd4, %rd9;
	ld.global.f64 	%fd13, [%rd10+8];
	mul.lo.s32 	%r20, %r5, %r15;
	cvt.s64.s32 	%rd11, %r20;
	add.s64 	%rd12, %rd11, %rd7;
	shl.b64 	%rd13, %rd12, 3;
	add.s64 	%rd14, %rd4, %rd13;
	ld.global.f64 	%fd14, [%rd14+8];
	fma.rn.f64 	%fd15, %fd14, 0d4000000000000000, %fd13;
	add.s32 	%r21, %r20, %r5;
	cvt.s64.s32 	%rd15, %r21;
	add.s64 	%rd16, %rd15, %rd7;
	shl.b64 	%rd17, %rd16, 3;
	add.s64 	%rd18, %rd4, %rd17;
	ld.global.f64 	%fd16, [%rd18+8];
	add.f64 	%fd17, %fd16, %fd15;
	ld.global.f64 	%fd18, [%rd10+-8];
	sub.f64 	%fd19, %fd17, %fd18;
	ld.global.f64 	%fd20, [%rd14+-8];
	add.f64 	%fd21, %fd20, %fd20;
	sub.f64 	%fd22, %fd19, %fd21;
	ld.global.f64 	%fd23, [%rd18+-8];
	sub.f64 	%fd1, %fd22, %fd23;
	add.s32 	%r22, %r19, %r11;
	mul.wide.s32 	%rd19, %r22, 8;
	add.s64 	%rd20, %rd4, %rd19;
	ld.global.f64 	%fd24, [%rd20];
	fma.rn.f64 	%fd25, %fd24, 0d4000000000000000, %fd18;
	add.f64 	%fd26, %fd13, %fd25;
	sub.f64 	%fd27, %fd26, %fd23;
	add.s32 	%r23, %r21, %r11;
	mul.wide.s32 	%rd21, %r23, 8;
	add.s64 	%rd22, %rd4, %rd21;
	ld.global.f64 	%fd28, [%rd22];
	add.f64 	%fd29, %fd28, %fd28;
	sub.f64 	%fd30, %fd27, %fd29;
	sub.f64 	%fd2, %fd30, %fd16;
	mul.f64 	%fd31, %fd2, %fd2;
	fma.rn.f64 	%fd32, %fd1, %fd1, %fd31;
	sqrt.rn.f64 	%fd33, %fd32;
	add.s32 	%r3, %r22, %r5;
	mul.wide.s32 	%rd23, %r3, 8;
	add.s64 	%rd24, %rd5, %rd23;
	st.global.f64 	[%rd24], %fd33;
	abs.f64 	%fd3, %fd1;
	abs.f64 	%fd4, %fd2;
	setp.leu.f64 	%p8, %fd4, %fd3;
	setp.gt.f64 	%p9, %fd4, %fd3;
	selp.f64 	%fd5, %fd4, %fd3, %p9;
	selp.f64 	%fd34, %fd3, %fd4, %p9;
	div.rn.f64 	%fd35, %fd34, %fd5;
	mul.f64 	%fd36, %fd35, %fd35;
	fma.rn.f64 	%fd37, %fd36, 0dBEF53E1D2A25FF7E, 0d3F2D3B63DBB65B49;
	fma.rn.f64 	%fd38, %fd37, %fd36, 0dBF5312788DDE082E;
	fma.rn.f64 	%fd39, %fd38, %fd36, 0d3F6F9690C8249315;
	fma.rn.f64 	%fd40, %fd39, %fd36, 0dBF82CF5AABC7CF0D;
	fma.rn.f64 	%fd41, %fd40, %fd36, 0d3F9162B0B2A3BFDE;
	fma.rn.f64 	%fd42, %fd41, %fd36, 0dBF9A7256FEB6FC6B;
	fma.rn.f64 	%fd43, %fd42, %fd36, 0d3FA171560CE4A489;
	fma.rn.f64 	%fd44, %fd43, %fd36, 0dBFA4F44D841450E4;
	fma.rn.f64 	%fd45, %fd44, %fd36, 0d3FA7EE3D3F36BB95;
	fma.rn.f64 	%fd46, %fd45, %fd36, 0dBFAAD32AE04A9FD1;
	fma.rn.f64 	%fd47, %fd46, %fd36, 0d3FAE17813D66954F;
	fma.rn.f64 	%fd48, %fd47, %fd36, 0dBFB11089CA9A5BCD;
	fma.rn.f64 	%fd49, %fd48, %fd36, 0d3FB3B12B2DB51738;
	fma.rn.f64 	%fd50, %fd49, %fd36, 0dBFB745D022F8DC5C;
	fma.rn.f64 	%fd51, %fd50, %fd36, 0d3FBC71C709DFE927;
	fma.rn.f64 	%fd52, %fd51, %fd36, 0dBFC2492491FA1744;
	fma.rn.f64 	%fd53, %fd52, %fd36, 0d3FC99999999840D2;
	fma.rn.f64 	%fd54, %fd53, %fd36, 0dBFD555555555544C;
	mul.f64 	%fd55, %fd36, %fd54;
	fma.rn.f64 	%fd6, %fd55, %fd35, %fd35;
	@%p8 bra 	$L__BB0_3;
	{
	.reg .b32 %temp; 
	mov.b64 	{%temp, %r25}, %fd1;
	}
	setp.lt.s32 	%p11, %r25, 0;
	neg.f64 	%fd58, %fd6;
	selp.f64 	%fd59, %fd6, %fd58, %p11;
	add.f64 	%fd66, %fd59, 0d3FF921FB54442D18;
	bra.uni 	$L__BB0_4;
$L__BB0_3:
	{
	.reg .b32 %temp; 
	mov.b64 	{%temp, %r24}, %fd1;
	}
	setp.lt.s32 	%p10, %r24, 0;
	mov.f64 	%fd56, 0d400921FB54442D18;
	sub.f64 	%fd57, %fd56, %fd6;
	selp.f64 	%fd66, %fd57, %fd6, %p10;
$L__BB0_4:
	setp.neu.f64 	%p12, %fd5, 0d0000000000000000;
	@%p12 bra 	$L__BB0_6;
	{
	.reg .b32 %temp; 
	mov.b64 	{%temp, %r27}, %fd1;
	}
	setp.lt.s32 	%p15, %r27, 0;
	selp.f64 	%fd67, 0d400921FB54442D18, 0d0000000000000000, %p15;
	bra.uni 	$L__BB0_7;
$L__BB0_6:
	setp.eq.f64 	%p13, %fd3, %fd4;
	{
	.reg .b32 %temp; 
	mov.b64 	{%temp, %r26}, %fd1;
	}
	setp.lt.s32 	%p14, %r26, 0;
	selp.f64 	%fd60, 0d4002D97C7F3321D2, 0d3FE921FB54442D18, %p14;
	selp.f64 	%fd67, %fd60, %fd66, %p13;
$L__BB0_7:
	add.rn.f64 	%fd61, %fd3, %fd4;
	setp.nan.f64 	%p16, %fd61, %fd61;
	copysign.f64 	%fd62, %fd2, %fd67;
	selp.f64 	%fd63, %fd61, %fd62, %p16;
	mul.f64 	%fd64, %fd63, 0d4066800000000000;
	div.rn.f64 	%fd65, %fd64, 0d400921FB54442D18;
	cvta.to.global.u64 	%rd25, %rd3;
	add.s64 	%rd27, %rd25, %rd23;
	st.global.f64 	[%rd27], %fd65;
$L__BB0_8:
	ret;

}


// ===== COMPILED SASS (sm_100) =====

	.target	sm_100

	.elftype	@"ET_EXEC"


//--------------------- .note.nv.tkinfo           --------------------------
	.section	.note.nv.tkinfo,"",@"SHT_NOTE"
	.sectionflags	@"SHF_NOTE_NV_TKINFO"
	.tkinfo
        /*0018*/ 	.word	0x00000002
        /*0030*/ 	.string	""
        /*0030*/ 	.string	"ptxas"
        /*0030*/ 	.string	"Cuda compilation tools, release 13.0, V13.0.88"
        /*0030*/ 	.string	"Build cuda_13.0.r13.0/compiler.36424714_0"
        /*0030*/ 	.string	"-arch sm_100 -m 64 "



//--------------------- .note.nv.cuinfo           --------------------------
	.section	.note.nv.cuinfo,"",@"SHT_NOTE"
	.sectionflags	@"SHF_NOTE_NV_CUINFO"
        /*0018*/ 	.short	0x0002
        /*001a*/ 	.short	0x0064
        /*001c*/ 	.short	0x0082
	.zero		2


//--------------------- .nv.info                  --------------------------
	.section	.nv.info,"",@"SHT_CUDA_INFO"
	.align	4


	//----- nvinfo : EIATTR_REGCOUNT
	.align		4
        /*0000*/ 	.byte	0x04, 0x2f
        /*0002*/ 	.short	(.L_1 - .L_0)
	.align		4
.L_0:
        /*0004*/ 	.word	index@(_Z19calculate_gradientsPdS_S_ii)
        /*0008*/ 	.word	0x0000001e


	//----- nvinfo : EIATTR_FRAME_SIZE
	.align		4
.L_1:
        /*000c*/ 	.byte	0x04, 0x11
        /*000e*/ 	.short	(.L_3 - .L_2)
	.align		4
.L_2:
        /*0010*/ 	.word	index@($__internal_1_$__cuda_sm20_dsqrt_rn_f64_mediumpath_v1)
        /*0014*/ 	.word	0x00000000


	//----- nvinfo : EIATTR_FRAME_SIZE
	.align		4
.L_3:
        /*0018*/ 	.byte	0x04, 0x11
        /*001a*/ 	.short	(.L_5 - .L_4)
	.align		4
.L_4:
        /*001c*/ 	.word	index@($__internal_0_$__cuda_sm20_div_rn_f64_full)
        /*0020*/ 	.word	0x00000000


	//----- nvinfo : EIATTR_FRAME_SIZE
	.align		4
.L_5:
        /*0024*/ 	.byte	0x04, 0x11
        /*0026*/ 	.short	(.L_7 - .L_6)
	.align		4
.L_6:
        /*0028*/ 	.word	index@(_Z19calculate_gradientsPdS_S_ii)
        /*002c*/ 	.word	0x00000000


	//----- nvinfo : EIATTR_MIN_STACK_SIZE
	.align		4
.L_7:
        /*0030*/ 	.byte	0x04, 0x12
        /*0032*/ 	.short	(.L_9 - .L_8)
	.align		4
.L_8:
        /*0034*/ 	.word	index@(_Z19calculate_gradientsPdS_S_ii)
        /*0038*/ 	.word	0x00000000
.L_9:


//--------------------- .nv.compat                --------------------------
	.section	.nv.compat,"",@"SHT_CUDA_COMPAT_INFO"
	.align	4
        /*0000*/ 	.byte	0x02, 0x09, 0x00, 0x00, 0x02, 0x02, 0x01, 0x00, 0x02, 0x05, 0x05, 0x00, 0x03, 0x07, 0x01, 0x01
        /*0010*/ 	.byte	0x02, 0x03, 0x00, 0x00, 0x02, 0x06, 0x01, 0x00, 0x04, 0x0b, 0x08, 0x00, 0x01, 0x00, 0x00, 0x00
        /*0020*/ 	.byte	0x00, 0x00, 0x00, 0x00


//--------------------- .nv.info._Z19calculate_gradientsPdS_S_ii --------------------------
	.section	.nv.info._Z19calculate_gradientsPdS_S_ii,"",@"SHT_CUDA_INFO"
	.sectionflags	@""
	.align	4


	//----- nvinfo : EIATTR_CUDA_API_VERSION
	.align		4
        /*0000*/ 	.byte	0x04, 0x37
        /*0002*/ 	.short	(.L_11 - .L_10)
.L_10:
        /*0004*/ 	.word	0x00000082


	//----- nvinfo : EIATTR_KPARAM_INFO
	.align		4
.L_11:
        /*0008*/ 	.byte	0x04, 0x17
        /*000a*/ 	.short	(.L_13 - .L_12)
.L_12:
        /*000c*/ 	.word	0x00000000
        /*0010*/ 	.short	0x0004
        /*0012*/ 	.short	0x001c
        /*0014*/ 	.byte	0x00, 0xf0, 0x11, 0x00


	//----- nvinfo : EIATTR_KPARAM_INFO
	.align		4
.L_13:
        /*0018*/ 	.byte	0x04, 0x17
        /*001a*/ 	.short	(.L_15 - .L_14)
.L_14:
        /*001c*/ 	.word	0x00000000
        /*0020*/ 	.short	0x0003
        /*0022*/ 	.short	0x0018
        /*0024*/ 	.byte	0x00, 0xf0, 0x11, 0x00


	//----- nvinfo : EIATTR_KPARAM_INFO
	.align		4
.L_15:
        /*0028*/ 	.byte	0x04, 0x17
        /*002a*/ 	.short	(.L_17 - .L_16)
.L_16:
        /*002c*/ 	.word	0x00000000
        /*0030*/ 	.short	0x0002
        /*0032*/ 	.short	0x0010
        /*0034*/ 	.byte	0x00, 0xf5, 0x21, 0x00


	//----- nvinfo : EIATTR_KPARAM_INFO
	.align		4
.L_17:
        /*0038*/ 	.byte	0x04, 0x17
        /*003a*/ 	.short	(.L_19 - .L_18)
.L_18:
        /*003c*/ 	.word	0x00000000
        /*0040*/ 	.short	0x0001
        /*0042*/ 	.short	0x0008
        /*0044*/ 	.byte	0x00, 0xf5, 0x21, 0x00


	//----- nvinfo : EIATTR_KPARAM_INFO
	.align		4
.L_19:
        /*0048*/ 	.byte	0x04, 0x17
        /*004a*/ 	.short	(.L_21 - .L_20)
.L_20:
        /*004c*/ 	.word	0x00000000
        /*0050*/ 	.short	0x0000
        /*0052*/ 	.short	0x0000
        /*0054*/ 	.byte	0x00, 0xf5, 0x21, 0x00


	//----- nvinfo : EIATTR_SPARSE_MMA_MASK
	.align		4
.L_21:
        /*0058*/ 	.byte	0x03, 0x50
        /*005a*/ 	.short	0x0000


	//----- nvinfo : EIATTR_MAXREG_COUNT
	.align		4
        /*005c*/ 	.byte	0x03, 0x1b
        /*005e*/ 	.short	0x00ff


	//----- nvinfo : EIATTR_MERCURY_ISA_VERSION
	.align		4
        /*0060*/ 	.byte	0x03, 0x5f
        /*0062*/ 	.short	0x0101


	//----- nvinfo : EIATTR_VRC_CTA_INIT_COUNT
	.align		4
        /*0064*/ 	.byte	0x02, 0x4a
	.zero		1
	.zero		1


	//----- nvinfo : EIATTR_EXIT_INSTR_OFFSETS
	.align		4
        /*0068*/ 	.byte	0x04, 0x1c
        /*006a*/ 	.short	(.L_23 - .L_22)


	//   ....[0]....
.L_22:
        /*006c*/ 	.word	0x00000100


	//   ....[1]....
        /*0070*/ 	.word	0x00000e60


	//----- nvinfo : EIATTR_CRS_STACK_SIZE
	.align		4
.L_23:
        /*0074*/ 	.byte	0x04, 0x1e
        /*0076*/ 	.short	(.L_25 - .L_24)
.L_24:
        /*0078*/ 	.word	0x00000000


	//----- nvinfo : EIATTR_CBANK_PARAM_SIZE
	.align		4
.L_25:
        /*007c*/ 	.byte	0x03, 0x19
        /*007e*/ 	.short	0x0020


	//----- nvinfo : EIATTR_PARAM_CBANK
	.align		4
        /*0080*/ 	.byte	0x04, 0x0a
        /*0082*/ 	.short	(.L_27 - .L_26)
	.align		4
.L_26:
        /*0084*/ 	.word	index@(.nv.constant0._Z19calculate_gradientsPdS_S_ii)
        /*0088*/ 	.short	0x0380
        /*008a*/ 	.short	0x0020


	//----- nvinfo : EIATTR_SW_WAR
	.align		4
.L_27:
        /*008c*/ 	.byte	0x04, 0x36
        /*008e*/ 	.short	(.L_29 - .L_28)
.L_28:
        /*0090*/ 	.word	0x00000008
.L_29:


//--------------------- .nv.callgraph             --------------------------
	.section	.nv.callgraph,"",@"SHT_CUDA_CALLGRAPH"
	.align	4
	.sectionentsize	8
	.align		4
        /*0000*/ 	.word	0x00000000
	.align		4
        /*0004*/ 	.word	0xffffffff
	.align		4
        /*0008*/ 	.word	0x00000000
	.align		4
        /*000c*/ 	.word	0xfffffffe
	.align		4
        /*0010*/ 	.word	0x00000000
	.align		4
        /*0014*/ 	.word	0xfffffffd
	.align		4
        /*0018*/ 	.word	0x00000000
	.align		4
        /*001c*/ 	.word	0xfffffffc


//--------------------- .text._Z19calculate_gradientsPdS_S_ii --------------------------
	.section	.text._Z19calculate_gradientsPdS_S_ii,"ax",@progbits
	.align	128
        .global         _Z19calculate_gradientsPdS_S_ii
        .type           _Z19calculate_gradientsPdS_S_ii,@function
        .size           _Z19calculate_gradientsPdS_S_ii,(.L_x_17 - _Z19calculate_gradientsPdS_S_ii)
        .other          _Z19calculate_gradientsPdS_S_ii,@"STO_CUDA_ENTRY STV_DEFAULT"
_Z19calculate_gradientsPdS_S_ii:
.text._Z19calculate_gradientsPdS_S_ii:
[----:B------:R-:W-:Y:S01]  /*0000*/  LDC R1, c[0x0][0x37c] ;  /* 0x0000df00ff017b82 */ /* 0x000fe20000000800 */
[----:B------:R-:W0:Y:S07]  /*0010*/  S2R R5, SR_TID.Y ;  /* 0x0000000000057919 */ /* 0x000e2e0000002200 */
[----:B------:R-:W1:Y:S01]  /*0020*/  LDC R6, c[0x0][0x360] ;  /* 0x0000d800ff067b82 */ /* 0x000e620000000800 */
[----:B------:R-:W2:Y:S01]  /*0030*/  LDCU.64 UR8, c[0x0][0x398] ;  /* 0x00007300ff0877ac */ /* 0x000ea20008000a00 */
[----:B------:R-:W1:Y:S06]  /*0040*/  S2R R3, SR_TID.X ;  /* 0x0000000000037919 */ /* 0x000e6c0000002100 */
[----:B------:R-:W0:Y:S08]  /*0050*/  S2UR UR6, SR_CTAID.Y ;  /* 0x00000000000679c3 */ /* 0x000e300000002600 */
[----:B------:R-:W0:Y:S01]  /*0060*/  LDC R0, c[0x0][0x364] ;  /* 0x0000d900ff007b82 */ /* 0x000e220000000800 */
[----:B--2---:R-:W-:-:S07]  /*0070*/  UIADD3 UR4, UPT, UPT, UR9, -0x1, URZ ;  /* 0xffffffff09047890 */ /* 0x004fce000fffe0ff */
[----:B------:R-:W1:Y:S01]  /*0080*/  S2UR UR5, SR_CTAID.X ;  /* 0x00000000000579c3 */ /* 0x000e620000002500 */
[----:B0-----:R-:W-:-:S05]  /*0090*/  IMAD R0, R0, UR6, R5 ;  /* 0x0000000600007c24 */ /* 0x001fca000f8e0205 */
[----:B------:R-:W-:Y:S01]  /*00a0*/  ISETP.GE.AND P0, PT, R0, UR4, PT ;  /* 0x0000000400007c0c */ /* 0x000fe2000bf06270 */
[----:B------:R-:W-:Y:S01]  /*00b0*/  UIADD3 UR4, UPT, UPT, UR8, -0x1, URZ ;  /* 0xffffffff08047890 */ /* 0x000fe2000fffe0ff */
[----:B-1----:R-:W-:Y:S02]  /*00c0*/  IMAD R6, R6, UR5, R3 ;  /* 0x0000000506067c24 */ /* 0x002fe4000f8e0203 */
[----:B------:R-:W-:-:S04]  /*00d0*/  ISETP.EQ.OR P0, PT, R0, RZ, P0 ;  /* 0x000000ff0000720c */ /* 0x000fc80000702670 */
[----:B------:R-:W-:-:S04]  /*00e0*/  ISETP.LT.OR P0, PT, R6, 0x1, P0 ;  /* 0x000000010600780c */ /* 0x000fc80000701670 */
[----:B------:R-:W-:-:S13]  /*00f0*/  ISETP.GE.OR P0, PT, R6, UR4, P0 ;  /* 0x0000000406007c0c */ /* 0x000fda0008706670 */
[----:B------:R-:W-:Y:S05]  /*0100*/  @P0 EXIT ;  /* 0x000000000000094d */ /* 0x000fea0003800000 */
[----:B------:R-:W0:Y:S01]  /*0110*/  LDC.64 R4, c[0x0][0x380] ;  /* 0x0000e000ff047b82 */ /* 0x000e220000000a00 */
[----:B------:R-:W1:Y:S01]  /*0120*/  LDCU.64 UR6, c[0x0][0x380] ;  /* 0x00007000ff0677ac */ /* 0x000e620008000a00 */
[C---:B------:R-:W-:Y:S02]  /*0130*/  VIADD R2, R0.reuse, 0xffffffff ;  /* 0xffffffff00027836 */ /* 0x040fe40000000000 */
[----:B------:R-:W-:Y:S01]  /*0140*/  IMAD R7, R0, UR8, RZ ;  /* 0x0000000800077c24 */ /* 0x000fe2000f8e02ff */
[----:B------:R-:W2:Y:S01]  /*0150*/  LDCU.64 UR4, c[0x0][0x358] ;  /* 0x00006b00ff0477ac */ /* 0x000ea20008000a00 */
[----:B------:R-:W-:Y:S02]  /*0160*/  IMAD R3, R2, UR8, RZ ;  /* 0x0000000802037c24 */ /* 0x000fe4000f8e02ff */
[----:B------:R-:W-:Y:S01]  /*0170*/  VIADD R9, R7, UR8 ;  /* 0x0000000807097c36 */ /* 0x000fe20008000000 */
[C---:B------:R-:W-:Y:S01]  /*0180*/  IADD3 R2, P1, PT, R6.reuse, R7, RZ ;  /* 0x0000000706027210 */ /* 0x040fe20007f3e0ff */
[C---:B------:R-:W-:Y:S01]  /*0190*/  IMAD.IADD R0, R6.reuse, 0x1, R3 ;  /* 0x0000000106007824 */ /* 0x040fe200078e0203 */
[----:B------:R-:W-:-:S02]  /*01a0*/  IADD3 R8, P0, PT, R6, R3, RZ ;  /* 0x0000000306087210 */ /* 0x000fc40007f1e0ff */
[----:B------:R-:W-:Y:S02]  /*01b0*/  LEA.HI.X.SX32 R7, R7, RZ, 0x1, P1 ;  /* 0x000000ff07077211 */ /* 0x000fe400008f0eff */
[----:B------:R-:W-:Y:S02]  /*01c0*/  LEA.HI.X.SX32 R3, R3, RZ, 0x1, P0 ;  /* 0x000000ff03037211 */ /* 0x000fe400000f0eff */
[----:B-1----:R-:W-:Y:S02]  /*01d0*/  LEA R18, P0, R8, UR6, 0x3 ;  /* 0x0000000608127c11 */ /* 0x002fe4000f8018ff */
[----:B------:R-:W-:Y:S02]  /*01e0*/  LEA R14, P1, R2, UR6, 0x3 ;  /* 0x00000006020e7c11 */ /* 0x000fe4000f8218ff */
[----:B------:R-:W-:Y:S01]  /*01f0*/  LEA.HI.X R19, R8, UR7, R3, 0x3, P0 ;  /* 0x0000000708137c11 */ /* 0x000fe200080f1c03 */
[----:B0-----:R-:W-:Y:S01]  /*0200*/  IMAD.WIDE R16, R0, 0x8, R4 ;  /* 0x0000000800107825 */ /* 0x001fe200078e0204 */
[----:B------:R-:W-:-:S02]  /*0210*/  LEA.HI.X R15, R2, UR7, R7, 0x3, P1 ;  /* 0x00000007020f7c11 */ /* 0x000fc400088f1c07 */
[C---:B------:R-:W-:Y:S01]  /*0220*/  IADD3 R7, P0, PT, R6.reuse, R9, RZ ;  /* 0x0000000906077210 */ /* 0x040fe20007f1e0ff */
[----:B--2---:R-:W2:Y:S04]  /*0230*/  LDG.E.64 R2, desc[UR4][R18.64+-0x8] ;  /* 0xfffff80412027981 */ /* 0x004ea8000c1e1b00 */
[----:B------:R-:W2:Y:S01]  /*0240*/  LDG.E.64 R16, desc[UR4][R16.64] ;  /* 0x0000000410107981 */ /* 0x000ea2000c1e1b00 */
[----:B------:R-:W-:Y:S01]  /*0250*/  IMAD.IADD R23, R6, 0x1, R9 ;  /* 0x0000000106177824 */ /* 0x000fe200078e0209 */
[----:B------:R-:W-:Y:S02]  /*0260*/  LEA.HI.X.SX32 R6, R9, RZ, 0x1, P0 ;  /* 0x000000ff09067211 */ /* 0x000fe400000f0eff */
[----:B------:R-:W-:Y:S01]  /*0270*/  LEA R20, P0, R7, UR6, 0x3 ;  /* 0x0000000607147c11 */ /* 0x000fe2000f8018ff */
[----:B------:R-:W3:Y:S01]  /*0280*/  LDG.E.64 R8, desc[UR4][R14.64+0x8] ;  /* 0x000008040e087981 */ /* 0x000ee2000c1e1b00 */
[----:B------:R-:W-:-:S03]  /*0290*/  IMAD.WIDE R22, R23, 0x8, R4 ;  /* 0x0000000817167825 */ /* 0x000fc600078e0204 */
[----:B------:R-:W3:Y:S01]  /*02a0*/  LDG.E.64 R10, desc[UR4][R18.64+0x8] ;  /* 0x00000804120a7981 */ /* 0x000ee2000c1e1b00 */
[----:B------:R-:W-:-:S03]  /*02b0*/  LEA.HI.X R21, R7, UR7, R6, 0x3, P0 ;  /* 0x0000000707157c11 */ /* 0x000fc600080f1c06 */
[----:B------:R-:W4:Y:S04]  /*02c0*/  LDG.E.64 R22, desc[UR4][R22.64] ;  /* 0x0000000416167981 */ /* 0x000f28000c1e1b00 */
[----:B------:R-:W5:Y:S04]  /*02d0*/  LDG.E.64 R4, desc[UR4][R20.64+0x8] ;  /* 0x0000080414047981 */ /* 0x000f68000c1e1b00 */
[----:B------:R-:W5:Y:S04]  /*02e0*/  LDG.E.64 R6, desc[UR4][R20.64+-0x8] ;  /* 0xfffff80414067981 */ /* 0x000f68000c1e1b00 */
[----:B------:R-:W5:Y:S01]  /*02f0*/  LDG.E.64 R12, desc[UR4][R14.64+-0x8] ;  /* 0xfffff8040e0c7981 */ /* 0x000f62000c1e1b00 */
[----:B------:R-:W-:Y:S01]  /*0300*/  BSSY.RECONVERGENT B0, `(.L_x_0) ;  /* 0x0000021000007945 */ /* 0x000fe20003800200 */
[----:B--2---:R-:W-:-:S02]  /*0310*/  DFMA R16, R16, 2, R2 ;  /* 0x400000001010782b */ /* 0x004fc40000000002 */
[----:B---3--:R-:W-:-:S06]  /*0320*/  DFMA R8, R8, 2, R10 ;  /* 0x400000000808782b */ /* 0x008fcc000000000a */
[----:B------:R-:W-:Y:S02]  /*0330*/  DADD R16, R10, R16 ;  /* 0x000000000a107229 */ /* 0x000fe40000000010 */
[----:B----4-:R-:W-:Y:S02]  /*0340*/  DADD R10, R22, R22 ;  /* 0x00000000160a7229 */ /* 0x010fe40000000016 */
[----:B-----5:R-:W-:-:S04]  /*0350*/  DADD R8, R8, R4 ;  /* 0x0000000008087229 */ /* 0x020fc80000000004 */
[----:B------:R-:W-:-:S04]  /*0360*/  DADD R16, -R6, R16 ;  /* 0x0000000006107229 */ /* 0x000fc80000000110 */
[----:B------:R-:W-:Y:S02]  /*0370*/  DADD R8, R8, -R2 ;  /* 0x0000000008087229 */ /* 0x000fe40000000802 */
[----:B------:R-:W-:Y:S02]  /*0380*/  DADD R12, R12, R12 ;  /* 0x000000000c0c7229 */ /* 0x000fe4000000000c */
[----:B------:R-:W-:-:S06]  /*0390*/  DADD R10, R16, -R10 ;  /* 0x00000000100a7229 */ /* 0x000fcc000000080a */
[----:B------:R-:W-:Y:S02]  /*03a0*/  DADD R8, R8, -R12 ;  /* 0x0000000008087229 */ /* 0x000fe4000000080c */
[----:B------:R-:W-:-:S06]  /*03b0*/  DADD R4, -R4, R10 ;  /* 0x0000000004047229 */ /* 0x000fcc000000010a */
[----:B------:R-:W-:Y:S02]  /*03c0*/  DADD R6, R8, -R6 ;  /* 0x0000000008067229 */ /* 0x000fe40000000806 */
[----:B------:R-:W-:-:S08]  /*03d0*/  DMUL R2, R4, R4 ;  /* 0x0000000404027228 */ /* 0x000fd00000000000 */
[----:B------:R-:W-:-:S06]  /*03e0*/  DFMA R2, R6, R6, R2 ;  /* 0x000000060602722b */ /* 0x000fcc0000000002 */
[----:B------:R-:W0:Y:S04]  /*03f0*/  MUFU.RSQ64H R13, R3 ;  /* 0x00000003000d7308 */ /* 0x000e280000001c00 */
[----:B------:R-:W-:Y:S02]  /*0400*/  VIADD R12, R3, 0xfcb00000 ;  /* 0xfcb00000030c7836 */ /* 0x000fe40000000000 */
[----:B------:R-:W-:-:S04]  /*0410*/  IMAD.MOV.U32 R10, RZ, RZ, 0x0 ;  /* 0x00000000ff0a7424 */ /* 0x000fc800078e00ff */
[----:B0-----:R-:W-:Y:S01]  /*0420*/  DMUL R8, R12, R12 ;  /* 0x0000000c0c087228 */ /* 0x001fe20000000000 */
[----:B------:R-:W-:-:S07]  /*0430*/  IMAD.MOV.U32 R11, RZ, RZ, 0x3fd80000 ;  /* 0x3fd80000ff0b7424 */ /* 0x000fce00078e00ff */
[----:B------:R-:W-:-:S08]  /*0440*/  DFMA R8, R2, -R8, 1 ;  /* 0x3ff000000208742b */ /* 0x000fd00000000808 */
[----:B------:R-:W-:Y:S02]  /*0450*/  DFMA R10, R8, R10, 0.5 ;  /* 0x3fe00000080a742b */ /* 0x000fe4000000000a */
[----:B------:R-:W-:-:S08]  /*0460*/  DMUL R8, R12, R8 ;  /* 0x000000080c087228 */ /* 0x000fd00000000000 */
[----:B------:R-:W-:Y:S01]  /*0470*/  DFMA R14, R10, R8, R12 ;  /* 0x000000080a0e722b */ /* 0x000fe2000000000c */
[----:B------:R-:W-:-:S07]  /*0480*/  ISETP.GE.U32.AND P0, PT, R12, 0x7ca00000, PT ;  /* 0x7ca000000c00780c */ /* 0x000fce0003f06070 */
[----:B------:R-:W-:Y:S02]  /*0490*/  DMUL R16, R2, R14 ;  /* 0x0000000e02107228 */ /* 0x000fe40000000000 */
[----:B------:R-:W-:Y:S02]  /*04a0*/  VIADD R21, R15, 0xfff00000 ;  /* 0xfff000000f157836 */ /* 0x000fe40000000000 */
[----:B------:R-:W-:-:S04]  /*04b0*/  IMAD.MOV.U32 R20, RZ, RZ, R14 ;  /* 0x000000ffff147224 */ /* 0x000fc800078e000e */
[----:B------:R-:W-:-:S08]  /*04c0*/  DFMA R18, R16, -R16, R2 ;  /* 0x800000101012722b */ /* 0x000fd00000000002 */
[----:B------:R-:W-:Y:S01]  /*04d0*/  DFMA R10, R18, R20, R16 ;  /* 0x00000014120a722b */ /* 0x000fe20000000010 */
[----:B------:R-:W-:Y:S10]  /*04e0*/  @!P0 BRA `(.L_x_1) ;  /* 0x0000000000088947 */ /* 0x000ff40003800000 */
[----:B------:R-:W-:-:S07]  /*04f0*/  MOV R8, 0x510 ;  /* 0x0000051000087802 */ /* 0x000fce0000000f00 */
[----:B------:R-:W-:Y:S05]  /*0500*/  CALL.REL.NOINC `($__internal_1_$__cuda_sm20_dsqrt_rn_f64_mediumpath_v1) ;  /* 0x0000000c00c87944 */ /* 0x000fea0003c00000 */
.L_x_1:
[----:B------:R-:W-:Y:S05]  /*0510*/  BSYNC.RECONVERGENT B0 ;  /* 0x0000000000007941 */ /* 0x000fea0003800200 */
.L_x_0:
[----:B------:R-:W-:Y:S01]  /*0520*/  DADD R18, -RZ, |R4| ;  /* 0x00000000ff127229 */ /* 0x000fe20000000504 */
[----:B------:R-:W-:Y:S01]  /*0530*/  IMAD.MOV.U32 R2, RZ, RZ, 0x1 ;  /* 0x00000001ff027424 */ /* 0x000fe200078e00ff */
[--C-:B------:R-:W-:Y:S01]  /*0540*/  DADD R20, -RZ, |R6|.reuse ;  /* 0x00000000ff147229 */ /* 0x100fe20000000506 */
[----:B------:R-:W0:Y:S01]  /*0550*/  LDCU UR6, c[0x0][0x398] ;  /* 0x00007300ff0677ac */ /* 0x000e220008000800 */
[----:B------:R-:W-:Y:S01]  /*0560*/  DSETP.GT.AND P1, PT, |R4|, |R6|, PT ;  /* 0x400000060400722a */ /* 0x000fe20003f24200 */
[----:B------:R-:W-:Y:S07]  /*0570*/  BSSY.RECONVERGENT B0, `(.L_x_2) ;  /* 0x000001a000007945 */ /* 0x000fee0003800200 */
[----:B------:R-:W-:-:S02]  /*0580*/  FSEL R9, R19, R21, P1 ;  /* 0x0000001513097208 */ /* 0x000fc40000800000 */
[----:B------:R-:W-:Y:S02]  /*0590*/  FSEL R8, R18, R20, P1 ;  /* 0x0000001412087208 */ /* 0x000fe40000800000 */
[----:B------:R-:W1:Y:S01]  /*05a0*/  MUFU.RCP64H R3, R9 ;  /* 0x0000000900037308 */ /* 0x000e620000001800 */
[----:B0-----:R-:W-:-:S03]  /*05b0*/  VIADD R0, R0, UR6 ;  /* 0x0000000600007c36 */ /* 0x001fc60008000000 */
[----:B-1----:R-:W-:-:S08]  /*05c0*/  DFMA R12, -R8, R2, 1 ;  /* 0x3ff00000080c742b */ /* 0x002fd00000000102 */
[----:B------:R-:W-:-:S08]  /*05d0*/  DFMA R12, R12, R12, R12 ;  /* 0x0000000c0c0c722b */ /* 0x000fd0000000000c */
[----:B------:R-:W-:Y:S01]  /*05e0*/  DFMA R12, R2, R12, R2 ;  /* 0x0000000c020c722b */ /* 0x000fe20000000002 */
[----:B------:R-:W0:Y:S07]  /*05f0*/  LDC.64 R2, c[0x0][0x388] ;  /* 0x0000e200ff027b82 */ /* 0x000e2e0000000a00 */
[----:B------:R-:W-:-:S08]  /*0600*/  DFMA R14, -R8, R12, 1 ;  /* 0x3ff00000080e742b */ /* 0x000fd0000000010c */
[----:B------:R-:W-:Y:S01]  /*0610*/  DFMA R16, R12, R14, R12 ;  /* 0x0000000e0c10722b */ /* 0x000fe2000000000c */
[----:B------:R-:W-:Y:S02]  /*0620*/  FSEL R12, R20, R18, P1 ;  /* 0x00000012140c7208 */ /* 0x000fe40000800000 */
[----:B------:R-:W-:-:S04]  /*0630*/  FSEL R13, R21, R19, P1 ;  /* 0x00000013150d7208 */ /* 0x000fc80000800000 */
[----:B------:R-:W-:Y:S02]  /*0640*/  FSETP.GEU.AND P2, PT, |R13|, 6.5827683646048100446e-37, PT ;  /* 0x036000000d00780b */ /* 0x000fe40003f4e200 */
[----:B------:R-:W-:Y:S01]  /*0650*/  DMUL R18, R16, R12 ;  /* 0x0000000c10127228 */ /* 0x000fe20000000000 */
[----:B0-----:R-:W-:-:S05]  /*0660*/  IMAD.WIDE R14, R0, 0x8, R2 ;  /* 0x00000008000e7825 */ /* 0x001fca00078e0202 */
[----:B------:R0:W-:Y:S02]  /*0670*/  STG.E.64 desc[UR4][R14.64], R10 ;  /* 0x0000000a0e007986 */ /* 0x0001e4000c101b04 */
[----:B------:R-:W-:-:S08]  /*0680*/  DFMA R20, -R8, R18, R12 ;  /* 0x000000120814722b */ /* 0x000fd0000000010c */
[----:B------:R-:W-:-:S10]  /*0690*/  DFMA R2, R16, R20, R18 ;  /* 0x000000141002722b */ /* 0x000fd40000000012 */
[----:B------:R-:W-:-:S05]  /*06a0*/  FFMA R16, RZ, R9, R3 ;  /* 0x00000009ff107223 */ /* 0x000fca0000000003 */
[----:B------:R-:W-:-:S13]  /*06b0*/  FSETP.GT.AND P0, PT, |R16|, 1.469367938527859385e-39, PT ;  /* 0x001000001000780b */ /* 0x000fda0003f04200 */
[----:B0-----:R-:W-:Y:S05]  /*06c0*/  @P0 BRA P2, `(.L_x_3) ;  /* 0x0000000000100947 */ /* 0x001fea0001000000 */
[----:B------:R-:W-:Y:S01]  /*06d0*/  IMAD.MOV.U32 R10, RZ, RZ, R8 ;  /* 0x000000ffff0a7224 */ /* 0x000fe200078e0008 */
[----:B------:R-:W-:Y:S01]  /*06e0*/  MOV R16, 0x710 ;  /* 0x0000071000107802 */ /* 0x000fe20000000f00 */
[----:B------:R-:W-:-:S07]  /*06f0*/  IMAD.MOV.U32 R11, RZ, RZ, R9 ;  /* 0x000000ffff0b7224 */ /* 0x000fce00078e0009 */
[----:B------:R-:W-:Y:S05]  /*0700*/  CALL.REL.NOINC `($__internal_0_$__cuda_sm20_div_rn_f64_full) ;  /* 0x0000000400d87944 */ /* 0x000fea0003c00000 */
.L_x_3:
[----:B------:R-:W-:Y:S05]  /*0710*/  BSYNC.RECONVERGENT B0 ;  /* 0x0000000000007941 */ /* 0x000fea0003800200 */
.L_x_2:
[----:B------:R-:W-:Y:S01]  /*0720*/  DMUL R10, R2, R2 ;  /* 0x00000002020a7228 */ /* 0x000fe20000000000 */
[----:B------:R-:W-:Y:S01]  /*0730*/  IMAD.MOV.U32 R12, RZ, RZ, -0x2449a4b7 ;  /* 0xdbb65b49ff0c7424 */ /* 0x000fe200078e00ff */
[----:B------:R-:W-:Y:S01]  /*0740*/  UMOV UR6, 0x2a25ff7e ;  /* 0x2a25ff7e00067882 */ /* 0x000fe20000000000 */
[----:B------:R-:W-:Y:S01]  /*0750*/  IMAD.MOV.U32 R13, RZ, RZ, 0x3f2d3b63 ;  /* 0x3f2d3b63ff0d7424 */ /* 0x000fe200078e00ff */
[----:B------:R-:W-:Y:S01]  /*0760*/  UMOV UR7, 0x3ef53e1d ;  /* 0x3ef53e1d00077882 */ /* 0x000fe20000000000 */
[----:B------:R-:W-:Y:S01]  /*0770*/  ISETP.GE.AND P2, PT, R7, RZ, PT ;  /* 0x000000ff0700720c */ /* 0x000fe20003f46270 */
[----:B------:R-:W-:Y:S01]  /*0780*/  @!P1 IMAD.MOV.U32 R20, RZ, RZ, 0x54442d18 ;  /* 0x54442d18ff149424 */ /* 0x000fe200078e00ff */
[----:B------:R-:W-:Y:S01]  /*0790*/  DSETP.NEU.AND P3, PT, R8, RZ, PT ;  /* 0x000000ff0800722a */ /* 0x000fe20003f6d000 */
[----:B------:R-:W-:Y:S01]  /*07a0*/  @!P1 IMAD.MOV.U32 R21, RZ, RZ, 0x400921fb ;  /* 0x400921fbff159424 */ /* 0x000fe200078e00ff */
[----:B------:R-:W-:Y:S01]  /*07b0*/  DFMA R12, R10, -UR6, R12 ;  /* 0x800000060a0c7c2b */ /* 0x000fe2000800000c */
[----:B------:R-:W-:Y:S01]  /*07c0*/  UMOV UR6, 0x8dde082e ;  /* 0x8dde082e00067882 */ /* 0x000fe20000000000 */
[----:B------:R-:W-:Y:S01]  /*07d0*/  UMOV UR7, 0x3f531278 ;  /* 0x3f53127800077882 */ /* 0x000fe20000000000 */
[----:B------:R-:W-:Y:S01]  /*07e0*/  @P1 PLOP3.LUT P0, PT, P2, PT, PT, 0x80, 0x8 ;  /* 0x000000000008181c */ /* 0x000fe2000170f070 */
[----:B------:R-:W-:Y:S01]  /*07f0*/  @P1 IMAD.MOV.U32 R18, RZ, RZ, 0x54442d18 ;  /* 0x54442d18ff121424 */ /* 0x000fe200078e00ff */
[----:B------:R-:W-:Y:S01]  /*0800*/  BSSY.RECONVERGENT B0, `(.L_x_4) ;  /* 0x0000062000007945 */ /* 0x000fe20003800200 */
[----:B------:R-:W-:-:S02]  /*0810*/  @P1 IMAD.MOV.U32 R19, RZ, RZ, 0x3ff921fb ;  /* 0x3ff921fbff131424 */ /* 0x000fc400078e00ff */
[----:B------:R-:W-:Y:S01]  /*0820*/  DFMA R12, R10, R12, -UR6 ;  /* 0x800000060a0c7e2b */ /* 0x000fe2000800000c */
[----:B------:R-:W-:Y:S01]  /*0830*/  UMOV UR6, 0xc8249315 ;  /* 0xc824931500067882 */ /* 0x000fe20000000000 */
[----:B------:R-:W-:-:S06]  /*0840*/  UMOV UR7, 0x3f6f9690 ;  /* 0x3f6f969000077882 */ /* 0x000fcc0000000000 */
[----:B------:R-:W-:Y:S01]  /*0850*/  DFMA R12, R10, R12, UR6 ;  /* 0x000000060a0c7e2b */ /* 0x000fe2000800000c */
[----:B------:R-:W-:Y:S01]  /*0860*/  UMOV UR6, 0xabc7cf0d ;  /* 0xabc7cf0d00067882 */ /* 0x000fe20000000000 */
[----:B------:R-:W-:-:S06]  /*0870*/  UMOV UR7, 0x3f82cf5a ;  /* 0x3f82cf5a00077882 */ /* 0x000fcc0000000000 */
        /* <DEDUP_REMOVED lines=42> */
[----:B------:R-:W-:-:S08]  /*0b20*/  DFMA R12, R10, R12, -UR6 ;  /* 0x800000060a0c7e2b */ /* 0x000fd0000800000c */
[----:B------:R-:W-:Y:S01]  /*0b30*/  DMUL R12, R10, R12 ;  /* 0x0000000c0a0c7228 */ /* 0x000fe20000000000 */
[----:B------:R-:W0:Y:S01]  /*0b40*/  MUFU.RCP64H R11, 3.1415920257568359375 ;  /* 0x400921fb000b7908 */ /* 0x000e220000001800 */
[----:B------:R-:W-:-:S06]  /*0b50*/  IMAD.MOV.U32 R10, RZ, RZ, 0x1 ;  /* 0x00000001ff0a7424 */ /* 0x000fcc00078e00ff */
[----:B------:R-:W-:Y:S01]  /*0b60*/  DFMA R12, R12, R2, R2 ;  /* 0x000000020c0c722b */ /* 0x000fe20000000002 */
[----:B------:R-:W-:Y:S02]  /*0b70*/  IMAD.MOV.U32 R2, RZ, RZ, 0x54442d18 ;  /* 0x54442d18ff027424 */ /* 0x000fe400078e00ff */
[----:B------:R-:W-:-:S05]  /*0b80*/  IMAD.MOV.U32 R3, RZ, RZ, 0x400921fb ;  /* 0x400921fbff037424 */ /* 0x000fca00078e00ff */
[----:B------:R-:W-:Y:S02]  /*0b90*/  @P1 DADD R14, -RZ, -R12 ;  /* 0x00000000ff0e1229 */ /* 0x000fe4000000090c */
[----:B0-----:R-:W-:-:S08]  /*0ba0*/  DFMA R16, R10, -R2, 1 ;  /* 0x3ff000000a10742b */ /* 0x001fd00000000802 */
[----:B------:R-:W-:Y:S01]  /*0bb0*/  @P1 FSEL R8, R12, R14, !P0 ;  /* 0x0000000e0c081208 */ /* 0x000fe20004000000 */
[----:B------:R-:W-:Y:S01]  /*0bc0*/  DFMA R16, R16, R16, R16 ;  /* 0x000000101010722b */ /* 0x000fe20000000010 */
[----:B------:R-:W-:Y:S01]  /*0bd0*/  @P1 FSEL R9, R13, R15, !P0 ;  /* 0x0000000f0d091208 */ /* 0x000fe20004000000 */
[----:B------:R-:W-:Y:S01]  /*0be0*/  @!P1 DADD R14, -R12, R20 ;  /* 0x000000000c0e9229 */ /* 0x000fe20000000114 */
[----:B------:R-:W-:-:S04]  /*0bf0*/  @!P1 PLOP3.LUT P0, PT, P2, PT, PT, 0x80, 0x8 ;  /* 0x000000000008981c */ /* 0x000fc8000170f070 */
[----:B------:R-:W-:Y:S02]  /*0c00*/  @P1 DADD R8, R8, R18 ;  /* 0x0000000008081229 */ /* 0x000fe40000000012 */
[----:B------:R-:W-:Y:S01]  /*0c10*/  DFMA R10, R10, R16, R10 ;  /* 0x000000100a0a722b */ /* 0x000fe2000000000a */
[----:B------:R-:W-:-:S03]  /*0c20*/  @P3 IMAD.MOV.U32 R17, RZ, RZ, 0x4002d97c ;  /* 0x4002d97cff113424 */ /* 0x000fc600078e00ff */
[----:B------:R-:W-:Y:S01]  /*0c30*/  @!P1 FSEL R9, R15, R13, !P0 ;  /* 0x0000000d0f099208 */ /* 0x000fe20004000000 */
[----:B------:R-:W-:Y:S01]  /*0c40*/  @P3 IMAD.MOV.U32 R15, RZ, RZ, 0x7f3321d2 ;  /* 0x7f3321d2ff0f3424 */ /* 0x000fe200078e00ff */
[----:B------:R-:W-:Y:S01]  /*0c50*/  @!P1 FSEL R8, R14, R12, !P0 ;  /* 0x0000000c0e089208 */ /* 0x000fe20004000000 */
[C-C-:B------:R-:W-:Y:S01]  /*0c60*/  @P3 DSETP.NEU.AND P1, PT, |R6|.reuse, |R4|.reuse, PT ;  /* 0x400000040600322a */ /* 0x140fe20003f2d200 */
[----:B------:R-:W-:Y:S01]  /*0c70*/  @P3 FSEL R17, R17, 1.8213495016098022461, !P0 ;  /* 0x3fe921fb11113808 */ /* 0x000fe20004000000 */
[----:B------:R-:W-:Y:S01]  /*0c80*/  DADD R6, |R6|, |R4| ;  /* 0x0000000006067229 */ /* 0x000fe20000000604 */
[----:B------:R-:W-:Y:S02]  /*0c90*/  @P3 FSEL R15, R15, 3.37028055040000000000e+12, !P0 ;  /* 0x54442d180f0f3808 */ /* 0x000fe40004000000 */
[----:B------:R-:W-:Y:S02]  /*0ca0*/  @!P3 FSEL R13, RZ, 2.1426990032196044922, P0 ;  /* 0x400921fbff0db808 */ /* 0x000fe40000000000 */
[----:B------:R-:W-:-:S02]  /*0cb0*/  @P3 FSEL R4, R15, R8, !P1 ;  /* 0x000000080f043208 */ /* 0x000fc40004800000 */
[----:B------:R-:W-:Y:S01]  /*0cc0*/  @P3 FSEL R15, R17, R9, !P1 ;  /* 0x00000009110f3208 */ /* 0x000fe20004800000 */
[----:B------:R-:W-:Y:S01]  /*0cd0*/  DFMA R8, R10, -R2, 1 ;  /* 0x3ff000000a08742b */ /* 0x000fe20000000802 */
[----:B------:R-:W-:Y:S01]  /*0ce0*/  @!P3 FSEL R12, RZ, 3.37028055040000000000e+12, P0 ;  /* 0x54442d18ff0cb808 */ /* 0x000fe20000000000 */
[----:B------:R-:W-:Y:S01]  /*0cf0*/  DSETP.NAN.AND P0, PT, R6, R6, PT ;  /* 0x000000060600722a */ /* 0x000fe20003f08000 */
[----:B------:R-:W-:Y:S02]  /*0d00*/  @P3 IMAD.MOV.U32 R12, RZ, RZ, R4 ;  /* 0x000000ffff0c3224 */ /* 0x000fe400078e0004 */
[----:B------:R-:W-:-:S03]  /*0d10*/  @P3 IMAD.MOV.U32 R13, RZ, RZ, R15 ;  /* 0x000000ffff0d3224 */ /* 0x000fc600078e000f */
[----:B------:R-:W-:Y:S01]  /*0d20*/  FSEL R12, R6, R12, P0 ;  /* 0x0000000c060c7208 */ /* 0x000fe20000000000 */
[----:B------:R-:W-:Y:S01]  /*0d30*/  DFMA R8, R10, R8, R10 ;  /* 0x000000080a08722b */ /* 0x000fe2000000000a */
[----:B------:R-:W-:-:S04]  /*0d40*/  LOP3.LUT R5, R13, 0x80000000, R5, 0xb8, !PT ;  /* 0x800000000d057812 */ /* 0x000fc800078eb805 */
[----:B------:R-:W-:-:S06]  /*0d50*/  FSEL R13, R7, R5, P0 ;  /* 0x00000005070d7208 */ /* 0x000fcc0000000000 */
[----:B------:R-:W-:-:S08]  /*0d60*/  DMUL R12, R12, 180 ;  /* 0x406680000c0c7828 */ /* 0x000fd00000000000 */
[----:B------:R-:W-:Y:S02]  /*0d70*/  DMUL R4, R12, R8 ;  /* 0x000000080c047228 */ /* 0x000fe40000000000 */
[----:B------:R-:W-:-:S06]  /*0d80*/  FSETP.GEU.AND P1, PT, |R13|, 6.5827683646048100446e-37, PT ;  /* 0x036000000d00780b */ /* 0x000fcc0003f2e200 */
[----:B------:R-:W-:-:S08]  /*0d90*/  DFMA R2, R4, -R2, R12 ;  /* 0x800000020402722b */ /* 0x000fd0000000000c */
[----:B------:R-:W-:-:S10]  /*0da0*/  DFMA R2, R8, R2, R4 ;  /* 0x000000020802722b */ /* 0x000fd40000000004 */
[----:B------:R-:W-:-:S05]  /*0db0*/  FFMA R4, RZ, 2.1426990032196044922, R3 ;  /* 0x400921fbff047823 */ /* 0x000fca0000000003 */
[----:B------:R-:W-:-:S13]  /*0dc0*/  FSETP.GT.AND P0, PT, |R4|, 1.469367938527859385e-39, PT ;  /* 0x001000000400780b */ /* 0x000fda0003f04200 */
[----:B------:R-:W-:Y:S05]  /*0dd0*/  @P0 BRA P1, `(.L_x_5) ;  /* 0x0000000000100947 */ /* 0x000fea0000800000 */
[----:B------:R-:W-:Y:S01]  /*0de0*/  IMAD.MOV.U32 R10, RZ, RZ, 0x54442d18 ;  /* 0x54442d18ff0a7424 */ /* 0x000fe200078e00ff */
[----:B------:R-:W-:Y:S01]  /*0df0*/  MOV R16, 0xe20 ;  /* 0x00000e2000107802 */ /* 0x000fe20000000f00 */
[----:B------:R-:W-:-:S07]  /*0e00*/  IMAD.MOV.U32 R11, RZ, RZ, 0x400921fb ;  /* 0x400921fbff0b7424 */ /* 0x000fce00078e00ff */
[----:B------:R-:W-:Y:S05]  /*0e10*/  CALL.REL.NOINC `($__internal_0_$__cuda_sm20_div_rn_f64_full) ;  /* 0x0000000000147944 */ /* 0x000fea0003c00000 */
.L_x_5:
[----:B------:R-:W-:Y:S05]  /*0e20*/  BSYNC.RECONVERGENT B0 ;  /* 0x0000000000007941 */ /* 0x000fea0003800200 */
.L_x_4:
[----:B------:R-:W0:Y:S02]  /*0e30*/  LDC.64 R4, c[0x0][0x390] ;  /* 0x0000e400ff047b82 */ /* 0x000e240000000a00 */
[----:B0-----:R-:W-:-:S05]  /*0e40*/  IMAD.WIDE R4, R0, 0x8, R4 ;  /* 0x0000000800047825 */ /* 0x001fca00078e0204 */
[----:B------:R-:W-:Y:S01]  /*0e50*/  STG.E.64 desc[UR4][R4.64], R2 ;  /* 0x0000000204007986 */ /* 0x000fe2000c101b04 */
[----:B------:R-:W-:Y:S05]  /*0e60*/  EXIT ;  /* 0x000000000000794d */ /* 0x000fea0003800000 */
        .weak           $__internal_0_$__cuda_sm20_div_rn_f64_full
        .type           $__internal_0_$__cuda_sm20_div_rn_f64_full,@function
        .size           $__internal_0_$__cuda_sm20_div_rn_f64_full,($__internal_1_$__cuda_sm20_dsqrt_rn_f64_mediumpath_v1 - $__internal_0_$__cuda_sm20_div_rn_f64_full)
$__internal_0_$__cuda_sm20_div_rn_f64_full:
[C---:B------:R-:W-:Y:S01]  /*0e70*/  FSETP.GEU.AND P0, PT, |R11|.reuse, 1.469367938527859385e-39, PT ;  /* 0x001000000b00780b */ /* 0x040fe20003f0e200 */
[----:B------:R-:W-:Y:S01]  /*0e80*/  IMAD.MOV.U32 R20, RZ, RZ, 0x1 ;  /* 0x00000001ff147424 */ /* 0x000fe200078e00ff */
[----:B------:R-:W-:Y:S01]  /*0e90*/  LOP3.LUT R2, R11, 0x800fffff, RZ, 0xc0, !PT ;  /* 0x800fffff0b027812 */ /* 0x000fe200078ec0ff */
[----:B------:R-:W-:Y:S01]  /*0ea0*/  BSSY.RECONVERGENT B1, `(.L_x_6) ;  /* 0x0000054000017945 */ /* 0x000fe20003800200 */
[C---:B------:R-:W-:Y:S02]  /*0eb0*/  FSETP.GEU.AND P3, PT, |R13|.reuse, 1.469367938527859385e-39, PT ;  /* 0x001000000d00780b */ /* 0x040fe40003f6e200 */
[----:B------:R-:W-:Y:S01]  /*0ec0*/  LOP3.LUT R3, R2, 0x3ff00000, RZ, 0xfc, !PT ;  /* 0x3ff0000002037812 */ /* 0x000fe200078efcff */
[----:B------:R-:W-:Y:S01]  /*0ed0*/  IMAD.MOV.U32 R2, RZ, RZ, R10 ;  /* 0x000000ffff027224 */ /* 0x000fe200078e000a */
[----:B------:R-:W-:Y:S02]  /*0ee0*/  LOP3.LUT R17, R13, 0x7ff00000, RZ, 0xc0, !PT ;  /* 0x7ff000000d117812 */ /* 0x000fe400078ec0ff */
[----:B------:R-:W-:-:S03]  /*0ef0*/  LOP3.LUT R26, R11, 0x7ff00000, RZ, 0xc0, !PT ;  /* 0x7ff000000b1a7812 */ /* 0x000fc600078ec0ff */
[----:B------:R-:W-:Y:S01]  /*0f00*/  @!P0 DMUL R2, R10, 8.98846567431157953865e+307 ;  /* 0x7fe000000a028828 */ /* 0x000fe20000000000 */
[----:B------:R-:W-:-:S03]  /*0f10*/  ISETP.GE.U32.AND P2, PT, R17, R26, PT ;  /* 0x0000001a1100720c */ /* 0x000fc60003f46070 */
[----:B------:R-:W-:Y:S01]  /*0f20*/  @!P3 LOP3.LUT R18, R11, 0x7ff00000, RZ, 0xc0, !PT ;  /* 0x7ff000000b12b812 */ /* 0x000fe200078ec0ff */
[----:B------:R-:W-:Y:S01]  /*0f30*/  @!P3 IMAD.MOV.U32 R22, RZ, RZ, RZ ;  /* 0x000000ffff16b224 */ /* 0x000fe200078e00ff */
[----:B------:R-:W0:Y:S02]  /*0f40*/  MUFU.RCP64H R21, R3 ;  /* 0x0000000300157308 */ /* 0x000e240000001800 */
[----:B------:R-:W-:Y:S01]  /*0f50*/  @!P3 ISETP.GE.U32.AND P4, PT, R17, R18, PT ;  /* 0x000000121100b20c */ /* 0x000fe20003f86070 */
[----:B------:R-:W-:Y:S01]  /*0f60*/  IMAD.MOV.U32 R18, RZ, RZ, 0x1ca00000 ;  /* 0x1ca00000ff127424 */ /* 0x000fe200078e00ff */
[----:B------:R-:W-:-:S04]  /*0f70*/  @!P0 LOP3.LUT R26, R3, 0x7ff00000, RZ, 0xc0, !PT ;  /* 0x7ff00000031a8812 */ /* 0x000fc800078ec0ff */
[----:B------:R-:W-:Y:S01]  /*0f80*/  @!P3 SEL R19, R18, 0x63400000, !P4 ;  /* 0x634000001213b807 */ /* 0x000fe20006000000 */
[----:B------:R-:W-:-:S03]  /*0f90*/  VIADD R27, R26, 0xffffffff ;  /* 0xffffffff1a1b7836 */ /* 0x000fc60000000000 */
[----:B------:R-:W-:-:S04]  /*0fa0*/  @!P3 LOP3.LUT R19, R19, 0x80000000, R13, 0xf8, !PT ;  /* 0x800000001313b812 */ /* 0x000fc800078ef80d */
[----:B------:R-:W-:Y:S01]  /*0fb0*/  @!P3 LOP3.LUT R23, R19, 0x100000, RZ, 0xfc, !PT ;  /* 0x001000001317b812 */ /* 0x000fe200078efcff */
[----:B0-----:R-:W-:Y:S01]  /*0fc0*/  DFMA R14, R20, -R2, 1 ;  /* 0x3ff00000140e742b */ /* 0x001fe20000000802 */
[----:B------:R-:W-:-:S07]  /*0fd0*/  IMAD.MOV.U32 R19, RZ, RZ, R17 ;  /* 0x000000ffff137224 */ /* 0x000fce00078e0011 */
[----:B------:R-:W-:-:S08]  /*0fe0*/  DFMA R14, R14, R14, R14 ;  /* 0x0000000e0e0e722b */ /* 0x000fd0000000000e */
[----:B------:R-:W-:Y:S01]  /*0ff0*/  DFMA R20, R20, R14, R20 ;  /* 0x0000000e1414722b */ /* 0x000fe20000000014 */
[----:B------:R-:W-:Y:S01]  /*1000*/  SEL R15, R18, 0x63400000, !P2 ;  /* 0x63400000120f7807 */ /* 0x000fe20005000000 */
[----:B------:R-:W-:-:S03]  /*1010*/  IMAD.MOV.U32 R14, RZ, RZ, R12 ;  /* 0x000000ffff0e7224 */ /* 0x000fc600078e000c */
[----:B------:R-:W-:-:S03]  /*1020*/  LOP3.LUT R15, R15, 0x800fffff, R13, 0xf8, !PT ;  /* 0x800fffff0f0f7812 */ /* 0x000fc600078ef80d */
[----:B------:R-:W-:-:S03]  /*1030*/  DFMA R24, R20, -R2, 1 ;  /* 0x3ff000001418742b */ /* 0x000fc60000000802 */
[----:B------:R-:W-:-:S05]  /*1040*/  @!P3 DFMA R14, R14, 2, -R22 ;  /* 0x400000000e0eb82b */ /* 0x000fca0000000816 */
[----:B------:R-:W-:-:S05]  /*1050*/  DFMA R24, R20, R24, R20 ;  /* 0x000000181418722b */ /* 0x000fca0000000014 */
[----:B------:R-:W-:-:S03]  /*1060*/  @!P3 LOP3.LUT R19, R15, 0x7ff00000, RZ, 0xc0, !PT ;  /* 0x7ff000000f13b812 */ /* 0x000fc600078ec0ff */
[----:B------:R-:W-:Y:S02]  /*1070*/  DMUL R20, R24, R14 ;  /* 0x0000000e18147228 */ /* 0x000fe40000000000 */
[----:B------:R-:W-:-:S05]  /*1080*/  VIADD R22, R19, 0xffffffff ;  /* 0xffffffff13167836 */ /* 0x000fca0000000000 */
[----:B------:R-:W-:Y:S01]  /*1090*/  ISETP.GT.U32.AND P0, PT, R22, 0x7feffffe, PT ;  /* 0x7feffffe1600780c */ /* 0x000fe20003f04070 */
[----:B------:R-:W-:-:S03]  /*10a0*/  DFMA R22, R20, -R2, R14 ;  /* 0x800000021416722b */ /* 0x000fc6000000000e */
[----:B------:R-:W-:-:S05]  /*10b0*/  ISETP.GT.U32.OR P0, PT, R27, 0x7feffffe, P0 ;  /* 0x7feffffe1b00780c */ /* 0x000fca0000704470 */
[----:B------:R-:W-:-:S08]  /*10c0*/  DFMA R22, R24, R22, R20 ;  /* 0x000000161816722b */ /* 0x000fd00000000014 */
[----:B------:R-:W-:Y:S05]  /*10d0*/  @P0 BRA `(.L_x_7) ;  /* 0x00000000006c0947 */ /* 0x000fea0003800000 */
[----:B------:R-:W-:-:S04]  /*10e0*/  LOP3.LUT R20, R11, 0x7ff00000, RZ, 0xc0, !PT ;  /* 0x7ff000000b147812 */ /* 0x000fc800078ec0ff */
[CC--:B------:R-:W-:Y:S02]  /*10f0*/  VIADDMNMX R12, R17.reuse, -R20.reuse, 0xb9600000, !PT ;  /* 0xb9600000110c7446 */ /* 0x0c0fe40007800914 */
[----:B------:R-:W-:Y:S02]  /*1100*/  ISETP.GE.U32.AND P0, PT, R17, R20, PT ;  /* 0x000000141100720c */ /* 0x000fe40003f06070 */
[----:B------:R-:W-:Y:S02]  /*1110*/  VIMNMX R12, PT, PT, R12, 0x46a00000, PT ;  /* 0x46a000000c0c7848 */ /* 0x000fe40003fe0100 */
[----:B------:R-:W-:Y:S01]  /*1120*/  SEL R13, R18, 0x63400000, !P0 ;  /* 0x63400000120d7807 */ /* 0x000fe20004000000 */
[----:B------:R-:W-:-:S04]  /*1130*/  IMAD.MOV.U32 R18, RZ, RZ, RZ ;  /* 0x000000ffff127224 */ /* 0x000fc800078e00ff */
[----:B------:R-:W-:-:S04]  /*1140*/  IMAD.IADD R12, R12, 0x1, -R13 ;  /* 0x000000010c0c7824 */ /* 0x000fc800078e0a0d */
[----:B------:R-:W-:-:S06]  /*1150*/  VIADD R19, R12, 0x7fe00000 ;  /* 0x7fe000000c137836 */ /* 0x000fcc0000000000 */
[----:B------:R-:W-:-:S10]  /*1160*/  DMUL R20, R22, R18 ;  /* 0x0000001216147228 */ /* 0x000fd40000000000 */
[----:B------:R-:W-:-:S13]  /*1170*/  FSETP.GTU.AND P0, PT, |R21|, 1.469367938527859385e-39, PT ;  /* 0x001000001500780b */ /* 0x000fda0003f0c200 */
[----:B------:R-:W-:Y:S05]  /*1180*/  @P0 BRA `(.L_x_8) ;  /* 0x0000000000940947 */ /* 0x000fea0003800000 */
[----:B------:R-:W-:Y:S01]  /*1190*/  DFMA R2, R22, -R2, R14 ;  /* 0x800000021602722b */ /* 0x000fe2000000000e */
[----:B------:R-:W-:-:S09]  /*11a0*/  IMAD.MOV.U32 R18, RZ, RZ, RZ ;  /* 0x000000ffff127224 */ /* 0x000fd200078e00ff */
[C---:B------:R-:W-:Y:S02]  /*11b0*/  FSETP.NEU.AND P0, PT, R3.reuse, RZ, PT ;  /* 0x000000ff0300720b */ /* 0x040fe40003f0d000 */
[----:B------:R-:W-:-:S04]  /*11c0*/  LOP3.LUT R11, R3, 0x80000000, R11, 0x48, !PT ;  /* 0x80000000030b7812 */ /* 0x000fc800078e480b */
[----:B------:R-:W-:-:S07]  /*11d0*/  LOP3.LUT R19, R11, R19, RZ, 0xfc, !PT ;  /* 0x000000130b137212 */ /* 0x000fce00078efcff */
[----:B------:R-:W-:Y:S05]  /*11e0*/  @!P0 BRA `(.L_x_8) ;  /* 0x00000000007c8947 */ /* 0x000fea0003800000 */
[----:B------:R-:W-:Y:S01]  /*11f0*/  IMAD.MOV R3, RZ, RZ, -R12 ;  /* 0x000000ffff037224 */ /* 0x000fe200078e0a0c */
[----:B------:R-:W-:Y:S01]  /*1200*/  DMUL.RP R18, R22, R18 ;  /* 0x0000001216127228 */ /* 0x000fe20000008000 */
[----:B------:R-:W-:-:S06]  /*1210*/  IMAD.MOV.U32 R2, RZ, RZ, RZ ;  /* 0x000000ffff027224 */ /* 0x000fcc00078e00ff */
[----:B------:R-:W-:-:S03]  /*1220*/  DFMA R2, R20, -R2, R22 ;  /* 0x800000021402722b */ /* 0x000fc60000000016 */
[----:B------:R-:W-:-:S03]  /*1230*/  LOP3.LUT R11, R19, R11, RZ, 0x3c, !PT ;  /* 0x0000000b130b7212 */ /* 0x000fc600078e3cff */
[----:B------:R-:W-:-:S04]  /*1240*/  IADD3 R2, PT, PT, -R12, -0x43300000, RZ ;  /* 0xbcd000000c027810 */ /* 0x000fc80007ffe1ff */
[----:B------:R-:W-:-:S04]  /*1250*/  FSETP.NEU.AND P0, PT, |R3|, R2, PT ;  /* 0x000000020300720b */ /* 0x000fc80003f0d200 */
[----:B------:R-:W-:Y:S02]  /*1260*/  FSEL R20, R18, R20, !P0 ;  /* 0x0000001412147208 */ /* 0x000fe40004000000 */
[----:B------:R-:W-:Y:S01]  /*1270*/  FSEL R21, R11, R21, !P0 ;  /* 0x000000150b157208 */ /* 0x000fe20004000000 */
[----:B------:R-:W-:Y:S06]  /*1280*/  BRA `(.L_x_8) ;  /* 0x0000000000547947 */ /* 0x000fec0003800000 */
.L_x_7:
[----:B------:R-:W-:-:S14]  /*1290*/  DSETP.NAN.AND P0, PT, R12, R12, PT ;  /* 0x0000000c0c00722a */ /* 0x000fdc0003f08000 */
[----:B------:R-:W-:Y:S05]  /*12a0*/  @P0 BRA `(.L_x_9) ;  /* 0x0000000000440947 */ /* 0x000fea0003800000 */
[----:B------:R-:W-:-:S14]  /*12b0*/  DSETP.NAN.AND P0, PT, R10, R10, PT ;  /* 0x0000000a0a00722a */ /* 0x000fdc0003f08000 */
[----:B------:R-:W-:Y:S05]  /*12c0*/  @P0 BRA `(.L_x_10) ;  /* 0x0000000000300947 */ /* 0x000fea0003800000 */
[----:B------:R-:W-:Y:S01]  /*12d0*/  ISETP.NE.AND P0, PT, R19, R26, PT ;  /* 0x0000001a1300720c */ /* 0x000fe20003f05270 */
[----:B------:R-:W-:Y:S02]  /*12e0*/  IMAD.MOV.U32 R20, RZ, RZ, 0x0 ;  /* 0x00000000ff147424 */ /* 0x000fe400078e00ff */
[----:B------:R-:W-:-:S10]  /*12f0*/  IMAD.MOV.U32 R21, RZ, RZ, -0x80000 ;  /* 0xfff80000ff157424 */ /* 0x000fd400078e00ff */
[----:B------:R-:W-:Y:S05]  /*1300*/  @!P0 BRA `(.L_x_8) ;  /* 0x0000000000348947 */ /* 0x000fea0003800000 */
[----:B------:R-:W-:Y:S02]  /*1310*/  ISETP.NE.AND P0, PT, R19, 0x7ff00000, PT ;  /* 0x7ff000001300780c */ /* 0x000fe40003f05270 */
[----:B------:R-:W-:Y:S02]  /*1320*/  LOP3.LUT R21, R13, 0x80000000, R11, 0x48, !PT ;  /* 0x800000000d157812 */ /* 0x000fe400078e480b */
[----:B------:R-:W-:-:S13]  /*1330*/  ISETP.EQ.OR P0, PT, R26, RZ, !P0 ;  /* 0x000000ff1a00720c */ /* 0x000fda0004702670 */
[----:B------:R-:W-:Y:S01]  /*1340*/  @P0 LOP3.LUT R2, R21, 0x7ff00000, RZ, 0xfc, !PT ;  /* 0x7ff0000015020812 */ /* 0x000fe200078efcff */
[----:B------:R-:W-:Y:S02]  /*1350*/  @!P0 IMAD.MOV.U32 R20, RZ, RZ, RZ ;  /* 0x000000ffff148224 */ /* 0x000fe400078e00ff */
[----:B------:R-:W-:Y:S02]  /*1360*/  @P0 IMAD.MOV.U32 R20, RZ, RZ, RZ ;  /* 0x000000ffff140224 */ /* 0x000fe400078e00ff */
[----:B------:R-:W-:Y:S01]  /*1370*/  @P0 IMAD.MOV.U32 R21, RZ, RZ, R2 ;  /* 0x000000ffff150224 */ /* 0x000fe200078e0002 */
[----:B------:R-:W-:Y:S06]  /*1380*/  BRA `(.L_x_8) ;  /* 0x0000000000147947 */ /* 0x000fec0003800000 */
.L_x_10:
[----:B------:R-:W-:Y:S01]  /*1390*/  LOP3.LUT R21, R11, 0x80000, RZ, 0xfc, !PT ;  /* 0x000800000b157812 */ /* 0x000fe200078efcff */
[----:B------:R-:W-:Y:S01]  /*13a0*/  IMAD.MOV.U32 R20, RZ, RZ, R10 ;  /* 0x000000ffff147224 */ /* 0x000fe200078e000a */
[----:B------:R-:W-:Y:S06]  /*13b0*/  BRA `(.L_x_8) ;  /* 0x0000000000087947 */ /* 0x000fec0003800000 */
.L_x_9:
[----:B------:R-:W-:Y:S01]  /*13c0*/  LOP3.LUT R21, R13, 0x80000, RZ, 0xfc, !PT ;  /* 0x000800000d157812 */ /* 0x000fe200078efcff */
[----:B------:R-:W-:-:S07]  /*13d0*/  IMAD.MOV.U32 R20, RZ, RZ, R12 ;  /* 0x000000ffff147224 */ /* 0x000fce00078e000c */
.L_x_8:
[----:B------:R-:W-:Y:S05]  /*13e0*/  BSYNC.RECONVERGENT B1 ;  /* 0x0000000000017941 */ /* 0x000fea0003800200 */
.L_x_6:
[----:B------:R-:W-:Y:S02]  /*13f0*/  IMAD.MOV.U32 R17, RZ, RZ, 0x0 ;  /* 0x00000000ff117424 */ /* 0x000fe400078e00ff */
[----:B------:R-:W-:Y:S02]  /*1400*/  IMAD.MOV.U32 R2, RZ, RZ, R20 ;  /* 0x000000ffff027224 */ /* 0x000fe400078e0014 */
[----:B------:R-:W-:Y:S01]  /*1410*/  IMAD.MOV.U32 R3, RZ, RZ, R21 ;  /* 0x000000ffff037224 */ /* 0x000fe200078e0015 */
[----:B------:R-:W-:Y:S06]  /*1420*/  RET.REL.NODEC R16 `(_Z19calculate_gradientsPdS_S_ii) ;  /* 0xffffffe810f47950 */ /* 0x000fec0003c3ffff */
        .weak           $__internal_1_$__cuda_sm20_dsqrt_rn_f64_mediumpath_v1
        .type           $__internal_1_$__cuda_sm20_dsqrt_rn_f64_mediumpath_v1,@function
        .size           $__internal_1_$__cuda_sm20_dsqrt_rn_f64_mediumpath_v1,(.L_x_17 - $__internal_1_$__cuda_sm20_dsqrt_rn_f64_mediumpath_v1)
$__internal_1_$__cuda_sm20_dsqrt_rn_f64_mediumpath_v1:
[----:B------:R-:W-:Y:S01]  /*1430*/  ISETP.GE.U32.AND P0, PT, R12, -0x3400000, PT ;  /* 0xfcc000000c00780c */ /* 0x000fe20003f06070 */
[----:B------:R-:W-:Y:S01]  /*1440*/  BSSY.RECONVERGENT B1, `(.L_x_11) ;  /* 0x0000024000017945 */ /* 0x000fe20003800200 */
[----:B------:R-:W-:-:S11]  /*1450*/  IMAD.MOV.U32 R15, RZ, RZ, R21 ;  /* 0x000000ffff0f7224 */ /* 0x000fd600078e0015 */
[----:B------:R-:W-:Y:S05]  /*1460*/  @!P0 BRA `(.L_x_12) ;  /* 0x0000000000208947 */ /* 0x000fea0003800000 */
[----:B------:R-:W-:-:S10]  /*1470*/  DFMA.RM R14, R18, R14, R16 ;  /* 0x0000000e120e722b */ /* 0x000fd40000004010 */
[----:B------:R-:W-:-:S05]  /*1480*/  IADD3 R10, P0, PT, R14, 0x1, RZ ;  /* 0x000000010e0a7810 */ /* 0x000fca0007f1e0ff */
[----:B------:R-:W-:-:S06]  /*1490*/  IMAD.X R11, RZ, RZ, R15, P0 ;  /* 0x000000ffff0b7224 */ /* 0x000fcc00000e060f */
[----:B------:R-:W-:-:S08]  /*14a0*/  DFMA.RP R2, -R14, R10, R2 ;  /* 0x0000000a0e02722b */ /* 0x000fd00000008102 */
[----:B------:R-:W-:-:S06]  /*14b0*/  DSETP.GT.AND P0, PT, R2, RZ, PT ;  /* 0x000000ff0200722a */ /* 0x000fcc0003f04000 */
[----:B------:R-:W-:Y:S02]  /*14c0*/  FSEL R10, R10, R14, P0 ;  /* 0x0000000e0a0a7208 */ /* 0x000fe40000000000 */
[----:B------:R-:W-:Y:S01]  /*14d0*/  FSEL R11, R11, R15, P0 ;  /* 0x0000000f0b0b7208 */ /* 0x000fe20000000000 */
[----:B------:R-:W-:Y:S06]  /*14e0*/  BRA `(.L_x_13) ;  /* 0x0000000000647947 */ /* 0x000fec0003800000 */
.L_x_12:
[----:B------:R-:W-:-:S14]  /*14f0*/  DSETP.NE.AND P0, PT, R2, RZ, PT ;  /* 0x000000ff0200722a */ /* 0x000fdc0003f05000 */
[----:B------:R-:W-:Y:S05]  /*1500*/  @!P0 BRA `(.L_x_14) ;  /* 0x0000000000588947 */ /* 0x000fea0003800000 */
[----:B------:R-:W-:-:S13]  /*1510*/  ISETP.GE.AND P0, PT, R3, RZ, PT ;  /* 0x000000ff0300720c */ /* 0x000fda0003f06270 */
[----:B------:R-:W-:Y:S02]  /*1520*/  @!P0 IMAD.MOV.U32 R10, RZ, RZ, 0x0 ;  /* 0x00000000ff0a8424 */ /* 0x000fe400078e00ff */
[----:B------:R-:W-:Y:S01]  /*1530*/  @!P0 IMAD.MOV.U32 R11, RZ, RZ, -0x80000 ;  /* 0xfff80000ff0b8424 */ /* 0x000fe200078e00ff */
[----:B------:R-:W-:Y:S06]  /*1540*/  @!P0 BRA `(.L_x_13) ;  /* 0x00000000004c8947 */ /* 0x000fec0003800000 */
[----:B------:R-:W-:-:S13]  /*1550*/  ISETP.GT.AND P0, PT, R3, 0x7fefffff, PT ;  /* 0x7fefffff0300780c */ /* 0x000fda0003f04270 */
[----:B------:R-:W-:Y:S05]  /*1560*/  @P0 BRA `(.L_x_14) ;  /* 0x0000000000400947 */ /* 0x000fea0003800000 */
[----:B------:R-:W-:Y:S01]  /*1570*/  DMUL R2, R2, 8.11296384146066816958e+31 ;  /* 0x4690000002027828 */ /* 0x000fe20000000000 */
[----:B------:R-:W-:Y:S02]  /*1580*/  IMAD.MOV.U32 R10, RZ, RZ, RZ ;  /* 0x000000ffff0a7224 */ /* 0x000fe400078e00ff */
[----:B------:R-:W-:Y:S02]  /*1590*/  IMAD.MOV.U32 R14, RZ, RZ, 0x0 ;  /* 0x00000000ff0e7424 */ /* 0x000fe400078e00ff */
[----:B------:R-:W-:Y:S01]  /*15a0*/  IMAD.MOV.U32 R15, RZ, RZ, 0x3fd80000 ;  /* 0x3fd80000ff0f7424 */ /* 0x000fe200078e00ff */
[----:B------:R-:W0:Y:S02]  /*15b0*/  MUFU.RSQ64H R11, R3 ;  /* 0x00000003000b7308 */ /* 0x000e240000001c00 */
[----:B0-----:R-:W-:-:S08]  /*15c0*/  DMUL R12, R10, R10 ;  /* 0x0000000a0a0c7228 */ /* 0x001fd00000000000 */
[----:B------:R-:W-:-:S08]  /*15d0*/  DFMA R12, R2, -R12, 1 ;  /* 0x3ff00000020c742b */ /* 0x000fd0000000080c */
[----:B------:R-:W-:Y:S02]  /*15e0*/  DFMA R14, R12, R14, 0.5 ;  /* 0x3fe000000c0e742b */ /* 0x000fe4000000000e */
[----:B------:R-:W-:-:S08]  /*15f0*/  DMUL R12, R10, R12 ;  /* 0x0000000c0a0c7228 */ /* 0x000fd00000000000 */
[----:B------:R-:W-:-:S08]  /*1600*/  DFMA R12, R14, R12, R10 ;  /* 0x0000000c0e0c722b */ /* 0x000fd0000000000a */
[----:B------:R-:W-:Y:S02]  /*1610*/  DMUL R10, R2, R12 ;  /* 0x0000000c020a7228 */ /* 0x000fe40000000000 */
[----:B------:R-:W-:-:S06]  /*1620*/  VIADD R13, R13, 0xfff00000 ;  /* 0xfff000000d0d7836 */ /* 0x000fcc0000000000 */
[----:B------:R-:W-:-:S08]  /*1630*/  DFMA R14, R10, -R10, R2 ;  /* 0x8000000a0a0e722b */ /* 0x000fd00000000002 */
[----:B------:R-:W-:-:S10]  /*1640*/  DFMA R10, R12, R14, R10 ;  /* 0x0000000e0c0a722b */ /* 0x000fd4000000000a */
[----:B------:R-:W-:Y:S01]  /*1650*/  VIADD R11, R11, 0xfcb00000 ;  /* 0xfcb000000b0b7836 */ /* 0x000fe20000000000 */
[----:B------:R-:W-:Y:S06]  /*1660*/  BRA `(.L_x_13) ;  /* 0x0000000000047947 */ /* 0x000fec0003800000 */
.L_x_14:
[----:B------:R-:W-:-:S11]  /*1670*/  DADD R10, R2, R2 ;  /* 0x00000000020a7229 */ /* 0x000fd60000000002 */
.L_x_13:
[----:B------:R-:W-:Y:S05]  /*1680*/  BSYNC.RECONVERGENT B1 ;  /* 0x0000000000017941 */ /* 0x000fea0003800200 */
.L_x_11:
[----:B------:R-:W-:-:S04]  /*1690*/  IMAD.MOV.U32 R9, RZ, RZ, 0x0 ;  /* 0x00000000ff097424 */ /* 0x000fc800078e00ff */
[----:B------:R-:W-:Y:S05]  /*16a0*/  RET.REL.NODEC R8 `(_Z19calculate_gradientsPdS_S_ii) ;  /* 0xffffffe808547950 */ /* 0x000fea0003c3ffff */
.L_x_15:
[----:B------:R-:W-:-:S00]  /*16b0*/  BRA `(.L_x_15) ;  /* 0xfffffffc00fc7947 */ /* 0x000fc0000383ffff */
[----:B------:R-:W-:-:S00]  /*16c0*/  NOP ;  /* 0x0000000000007918 */ /* 0x000fc00000000000 */
        /* <DEDUP_REMOVED lines=11> */
.L_x_17:


//--------------------- .nv.shared.reserved.0     --------------------------
	.section	.nv.shared.reserved.0,"aw",@nobits
	.weak		__nv_reservedSMEM_offset_0_alias
	.size		__nv_reservedSMEM_offset_0_alias, 0, 64
	.other		__nv_reservedSMEM_offset_0_alias,@"STO_CUDA_RESERVED_SHARED STV_DEFAULT"
__nv_reservedSMEM_offset_0_alias:
	.zero		0
	.zero		64


//--------------------- .nv.constant0._Z19calculate_gradientsPdS_S_ii --------------------------
	.section	.nv.constant0._Z19calculate_gradientsPdS_S_ii,"a",@progbits
	.sectionflags	@""
	.align	4
.nv.constant0._Z19calculate_gradientsPdS_S_ii:
	.zero		928


//--------------------- SYMBOLS --------------------------

	.type		.nv.reservedSmem.offset0,@object
	.size		.nv.reservedSmem.offset0,0x4
